//
// Generated by NVIDIA NVVM Compiler
//
// Compiler Build ID: CL-36424714
// Cuda compilation tools, release 13.0, V13.0.88
// Based on NVVM 20.0.0
//

.version 9.0
.target sm_100
.address_size 64

	// .globl	_Z7computefifffff
.extern .func  (.param .b32 func_retval0) vprintf
(
	.param .b64 vprintf_param_0,
	.param .b64 vprintf_param_1
)
;
.global .align 1 .b8 $str[7] = {37, 46, 49, 55, 103, 10};

.visible .entry _Z7computefifffff(
	.param .f32 _Z7computefifffff_param_0,
	.param .u32 _Z7computefifffff_param_1,
	.param .f32 _Z7computefifffff_param_2,
	.param .f32 _Z7computefifffff_param_3,
	.param .f32 _Z7computefifffff_param_4,
	.param .f32 _Z7computefifffff_param_5,
	.param .f32 _Z7computefifffff_param_6
)
{
	.local .align 8 .b8 	__local_depot0[8];
	.reg .b64 	%SP;
	.reg .b64 	%SPL;
	.reg .pred 	%p<12>;
	.reg .b32 	%r<26>;
	.reg .b32 	%f<153>;
	.reg .b64 	%rd<5>;
	.reg .b64 	%fd<2>;

	mov.u64 	%SPL, __local_depot0;
	cvta.local.u64 	%SP, %SPL;
	ld.param.f32 	%f144, [_Z7computefifffff_param_0];
	ld.param.u32 	%r8, [_Z7computefifffff_param_1];
	ld.param.f32 	%f22, [_Z7computefifffff_param_2];
	ld.param.f32 	%f23, [_Z7computefifffff_param_3];
	ld.param.f32 	%f24, [_Z7computefifffff_param_4];
	ld.param.f32 	%f25, [_Z7computefifffff_param_5];
	ld.param.f32 	%f26, [_Z7computefifffff_param_6];
	setp.lt.s32 	%p1, %r8, 1;
	@%p1 bra 	$L__BB0_17;
	div.rn.f32 	%f28, %f23, 0f825F0C5C;
	fma.rn.f32 	%f29, %f22, 0f822FFAFD, %f28;
	mov.f32 	%f30, 0f8000000B;
	div.rn.f32 	%f31, %f30, %f29;
	mov.f32 	%f32, 0f80000008;
	div.rn.f32 	%f1, %f32, %f31;
	add.f32 	%f33, %f25, 0f024902F8;
	mov.f32 	%f34, 0f40800000;
	mul.rn.f32 	%f35, %f33, %f34;
	mov.f32 	%f36, 0f3F800000;
	mul.rn.f32 	%f37, %f35, %f36;
	mul.rn.f32 	%f38, %f37, %f36;
	mul.rn.f32 	%f39, %f38, %f36;
	mul.f32 	%f40, %f24, %f39;
	mov.f32 	%f41, 0f7833E8DB;
	sub.f32 	%f2, %f41, %f40;
	div.rn.f32 	%f3, %f26, 0f5F0CFF92;
	mov.f32 	%f42, 0f3FB8AA3B;
	mov.f32 	%f43, 0f7B713416;
	mul.rn.f32 	%f44, %f43, %f42;
	cvt.rzi.f32.f32 	%f45, %f44;
	abs.f32 	%f46, %f45;
	setp.gt.f32 	%p2, %f46, 0f42FC0000;
	mov.f32 	%f47, 0f42FC0000;
	copysign.f32 	%f48, %f45, %f47;
	selp.f32 	%f49, %f48, %f45, %p2;
	fma.rn.f32 	%f50, %f49, 0fBF317218, 0f7B713416;
	fma.rn.f32 	%f51, %f49, 0f3102E308, %f50;
	mul.f32 	%f4, %f51, 0f3FB8AA3B;
	add.f32 	%f52, %f49, 0f4B40007D;
	mov.b32 	%r9, %f52;
	shl.b32 	%r10, %r9, 23;
	mov.b32 	%f5, %r10;
	and.b32  	%r1, %r8, 3;
	setp.lt.u32 	%p3, %r8, 4;
	@%p3 bra 	$L__BB0_12;
	and.b32  	%r11, %r8, 2147483644;
	neg.s32 	%r24, %r11;
$L__BB0_3:
	setp.gtu.f32 	%p4, %f144, %f1;
	@%p4 bra 	$L__BB0_5;
	ex2.approx.ftz.f32 	%f53, %f4;
	mul.f32 	%f54, %f53, %f5;
	mov.f32 	%f55, 0fBE000000;
	div.approx.ftz.f32 	%f56, %f55, %f54;
	fma.rn.f32 	%f57, %f54, 0f40000000, %f56;
	abs.f32 	%f58, %f57;
	sub.f32 	%f59, %f58, %f3;
	fma.rn.f32 	%f60, %f59, 0f3BBB989D, 0f3F000000;
	cvt.sat.f32.f32 	%f61, %f60;
	mov.f32 	%f62, 0f4B400001;
	mov.f32 	%f63, 0f437C0000;
	fma.rm.f32 	%f64, %f61, %f63, %f62;
	add.f32 	%f65, %f64, 0fCB40007F;
	neg.f32 	%f66, %f65;
	fma.rn.f32 	%f67, %f59, 0f3FB8AA3B, %f66;
	fma.rn.f32 	%f68, %f59, 0f32A57060, %f67;
	mov.b32 	%r12, %f64;
	shl.b32 	%r13, %r12, 23;
	mov.b32 	%f69, %r13;
	ex2.approx.ftz.f32 	%f70, %f68;
	fma.rn.f32 	%f144, %f70, %f69, %f2;
$L__BB0_5:
	setp.gtu.f32 	%p5, %f144, %f1;
	@%p5 bra 	$L__BB0_7;
	ex2.approx.ftz.f32 	%f71, %f4;
	mul.f32 	%f72, %f71, %f5;
	mov.f32 	%f73, 0fBE000000;
	div.approx.ftz.f32 	%f74, %f73, %f72;
	fma.rn.f32 	%f75, %f72, 0f40000000, %f74;
	abs.f32 	%f76, %f75;
	sub.f32 	%f77, %f76, %f3;
	fma.rn.f32 	%f78, %f77, 0f3BBB989D, 0f3F000000;
	cvt.sat.f32.f32 	%f79, %f78;
	mov.f32 	%f80, 0f4B400001;
	mov.f32 	%f81, 0f437C0000;
	fma.rm.f32 	%f82, %f79, %f81, %f80;
	add.f32 	%f83, %f82, 0fCB40007F;
	neg.f32 	%f84, %f83;
	fma.rn.f32 	%f85, %f77, 0f3FB8AA3B, %f84;
	fma.rn.f32 	%f86, %f77, 0f32A57060, %f85;
	mov.b32 	%r14, %f82;
	shl.b32 	%r15, %r14, 23;
	mov.b32 	%f87, %r15;
	ex2.approx.ftz.f32 	%f88, %f86;
	fma.rn.f32 	%f144, %f88, %f87, %f2;
$L__BB0_7:
	setp.gtu.f32 	%p6, %f144, %f1;
	@%p6 bra 	$L__BB0_9;
	ex2.approx.ftz.f32 	%f89, %f4;
	mul.f32 	%f90, %f89, %f5;
	mov.f32 	%f91, 0fBE000000;
	div.approx.ftz.f32 	%f92, %f91, %f90;
	fma.rn.f32 	%f93, %f90, 0f40000000, %f92;
	abs.f32 	%f94, %f93;
	sub.f32 	%f95, %f94, %f3;
	fma.rn.f32 	%f96, %f95, 0f3BBB989D, 0f3F000000;
	cvt.sat.f32.f32 	%f97, %f96;
	mov.f32 	%f98, 0f4B400001;
	mov.f32 	%f99, 0f437C0000;
	fma.rm.f32 	%f100, %f97, %f99, %f98;
	add.f32 	%f101, %f100, 0fCB40007F;
	neg.f32 	%f102, %f101;
	fma.rn.f32 	%f103, %f95, 0f3FB8AA3B, %f102;
	fma.rn.f32 	%f104, %f95, 0f32A57060, %f103;
	mov.b32 	%r16, %f100;
	shl.b32 	%r17, %r16, 23;
	mov.b32 	%f105, %r17;
	ex2.approx.ftz.f32 	%f106, %f104;
	fma.rn.f32 	%f144, %f106, %f105, %f2;
$L__BB0_9:
	setp.gtu.f32 	%p7, %f144, %f1;
	@%p7 bra 	$L__BB0_11;
	ex2.approx.ftz.f32 	%f107, %f4;
	mul.f32 	%f108, %f107, %f5;
	mov.f32 	%f109, 0fBE000000;
	div.approx.ftz.f32 	%f110, %f109, %f108;
	fma.rn.f32 	%f111, %f108, 0f40000000, %f110;
	abs.f32 	%f112, %f111;
	sub.f32 	%f113, %f112, %f3;
	fma.rn.f32 	%f114, %f113, 0f3BBB989D, 0f3F000000;
	cvt.sat.f32.f32 	%f115, %f114;
	mov.f32 	%f116, 0f4B400001;
	mov.f32 	%f117, 0f437C0000;
	fma.rm.f32 	%f118, %f115, %f117, %f116;
	add.f32 	%f119, %f118, 0fCB40007F;
	neg.f32 	%f120, %f119;
	fma.rn.f32 	%f121, %f113, 0f3FB8AA3B, %f120;
	fma.rn.f32 	%f122, %f113, 0f32A57060, %f121;
	mov.b32 	%r18, %f118;
	shl.b32 	%r19, %r18, 23;
	mov.b32 	%f123, %r19;
	ex2.approx.ftz.f32 	%f124, %f122;
	fma.rn.f32 	%f144, %f124, %f123, %f2;
$L__BB0_11:
	add.s32 	%r24, %r24, 4;
	setp.ne.s32 	%p8, %r24, 0;
	@%p8 bra 	$L__BB0_3;
$L__BB0_12:
	setp.eq.s32 	%p9, %r1, 0;
	@%p9 bra 	$L__BB0_17;
	neg.s32 	%r25, %r1;
$L__BB0_14:
	.pragma "nounroll";
	setp.gtu.f32 	%p10, %f144, %f1;
	@%p10 bra 	$L__BB0_16;
	ex2.approx.ftz.f32 	%f125, %f4;
	mul.f32 	%f126, %f125, %f5;
	mov.f32 	%f127, 0fBE000000;
	div.approx.ftz.f32 	%f128, %f127, %f126;
	fma.rn.f32 	%f129, %f126, 0f40000000, %f128;
	abs.f32 	%f130, %f129;
	sub.f32 	%f131, %f130, %f3;
	fma.rn.f32 	%f132, %f131, 0f3BBB989D, 0f3F000000;
	cvt.sat.f32.f32 	%f133, %f132;
	mov.f32 	%f134, 0f4B400001;
	mov.f32 	%f135, 0f437C0000;
	fma.rm.f32 	%f136, %f133, %f135, %f134;
	add.f32 	%f137, %f136, 0fCB40007F;
	neg.f32 	%f138, %f137;
	fma.rn.f32 	%f139, %f131, 0f3FB8AA3B, %f138;
	fma.rn.f32 	%f140, %f131, 0f32A57060, %f139;
	mov.b32 	%r20, %f136;
	shl.b32 	%r21, %r20, 23;
	mov.b32 	%f141, %r21;
	ex2.approx.ftz.f32 	%f142, %f140;
	fma.rn.f32 	%f144, %f142, %f141, %f2;
$L__BB0_16:
	add.s32 	%r25, %r25, 1;
	setp.ne.s32 	%p11, %r25, 0;
	@%p11 bra 	$L__BB0_14;
$L__BB0_17:
	add.u64 	%rd1, %SP, 0;
	add.u64 	%rd2, %SPL, 0;
	cvt.f64.f32 	%fd1, %f144;
	st.local.f64 	[%rd2], %fd1;
	mov.u64 	%rd3, $str;
	cvta.global.u64 	%rd4, %rd3;
	{ // callseq 0, 0
	.param .b64 param0;
	st.param.b64 	[param0], %rd4;
	.param .b64 param1;
	st.param.b64 	[param1], %rd1;
	.param .b32 retval0;
	call.uni (retval0), 
	vprintf, 
	(
	param0, 
	param1
	);
	ld.param.b32 	%r22, [retval0];
	} // callseq 0
	ret;

}


// ===== COMPILED SASS (sm_100) =====

	.target	sm_100

	.elftype	@"ET_EXEC"


//--------------------- .note.nv.tkinfo           --------------------------
	.section	.note.nv.tkinfo,"",@"SHT_NOTE"
	.sectionflags	@"SHF_NOTE_NV_TKINFO"
	.tkinfo
        /*0018*/ 	.word	0x00000002
        /*0030*/ 	.string	""
        /*0030*/ 	.string	"ptxas"
        /*0030*/ 	.string	"Cuda compilation tools, release 13.0, V13.0.88"
        /*0030*/ 	.string	"Build cuda_13.0.r13.0/compiler.36424714_0"
        /*0030*/ 	.string	"-arch sm_100 -m 64 "



//--------------------- .note.nv.cuinfo           --------------------------
	.section	.note.nv.cuinfo,"",@"SHT_NOTE"
	.sectionflags	@"SHF_NOTE_NV_CUINFO"
        /*0018*/ 	.short	0x0002
        /*001a*/ 	.short	0x0064
        /*001c*/ 	.short	0x0082
	.zero		2


//--------------------- .nv.info                  --------------------------
	.section	.nv.info,"",@"SHT_CUDA_INFO"
	.align	4


	//----- nvinfo : EIATTR_REGCOUNT
	.align		4
        /*0000*/ 	.byte	0x04, 0x2f
        /*0002*/ 	.short	(.L_2 - .L_1)
	.align		4
.L_1:
        /*0004*/ 	.word	index@(_Z7computefifffff)
        /*0008*/ 	.word	0x00000018


	//----- nvinfo : EIATTR_FRAME_SIZE
	.align		4
.L_2:
        /*000c*/ 	.byte	0x04, 0x11
        /*000e*/ 	.short	(.L_4 - .L_3)
	.align		4
.L_3:
        /*0010*/ 	.word	index@($__internal_0_$__cuda_sm3x_div_rn_noftz_f32_slowpath)
        /*0014*/ 	.word	0x00000008


	//----- nvinfo : EIATTR_FRAME_SIZE
	.align		4
.L_4:
        /*0018*/ 	.byte	0x04, 0x11
        /*001a*/ 	.short	(.L_6 - .L_5)
	.align		4
.L_5:
        /*001c*/ 	.word	index@(_Z7computefifffff)
        /*0020*/ 	.word	0x00000008


	//----- nvinfo : EIATTR_MIN_STACK_SIZE
	.align		4
.L_6:
        /*0024*/ 	.byte	0x04, 0x12
        /*0026*/ 	.short	(.L_8 - .L_7)
	.align		4
.L_7:
        /*0028*/ 	.word	index@(_Z7computefifffff)
        /*002c*/ 	.word	0x00000008
.L_8:


//--------------------- .nv.compat                --------------------------
	.section	.nv.compat,"",@"SHT_CUDA_COMPAT_INFO"
	.align	4
        /*0000*/ 	.byte	0x02, 0x09, 0x00, 0x00, 0x02, 0x02, 0x01, 0x00, 0x02, 0x05, 0x05, 0x00, 0x03, 0x07, 0x01, 0x01
        /*0010*/ 	.byte	0x02, 0x03, 0x00, 0x00, 0x02, 0x06, 0x01, 0x00, 0x04, 0x0b, 0x08, 0x00, 0x01, 0x00, 0x00, 0x00
        /*0020*/ 	.byte	0x00, 0x00, 0x00, 0x00


//--------------------- .nv.info._Z7computefifffff --------------------------
	.section	.nv.info._Z7computefifffff,"",@"SHT_CUDA_INFO"
	.sectionflags	@""
	.align	4


	//----- nvinfo : EIATTR_CUDA_API_VERSION
	.align		4
        /*0000*/ 	.byte	0x04, 0x37
        /*0002*/ 	.short	(.L_10 - .L_9)
.L_9:
        /*0004*/ 	.word	0x00000082


	//----- nvinfo : EIATTR_KPARAM_INFO
	.align		4
.L_10:
        /*0008*/ 	.byte	0x04, 0x17
        /*000a*/ 	.short	(.L_12 - .L_11)
.L_11:
        /*000c*/ 	.word	0x00000000
        /*0010*/ 	.short	0x0006
        /*0012*/ 	.short	0x0018
        /*0014*/ 	.byte	0x00, 0xf0, 0x11, 0x00


	//----- nvinfo : EIATTR_KPARAM_INFO
	.align		4
.L_12:
        /*0018*/ 	.byte	0x04, 0x17
        /*001a*/ 	.short	(.L_14 - .L_13)
.L_13:
        /*001c*/ 	.word	0x00000000
        /*0020*/ 	.short	0x0005
        /*0022*/ 	.short	0x0014
        /*0024*/ 	.byte	0x00, 0xf0, 0x11, 0x00


	//----- nvinfo : EIATTR_KPARAM_INFO
	.align		4
.L_14:
        /*0028*/ 	.byte	0x04, 0x17
        /*002a*/ 	.short	(.L_16 - .L_15)
.L_15:
        /*002c*/ 	.word	0x00000000
        /*0030*/ 	.short	0x0004
        /*0032*/ 	.short	0x0010
        /*0034*/ 	.byte	0x00, 0xf0, 0x11, 0x00


	//----- nvinfo : EIATTR_KPARAM_INFO
	.align		4
.L_16:
        /*0038*/ 	.byte	0x04, 0x17
        /*003a*/ 	.short	(.L_18 - .L_17)
.L_17:
        /*003c*/ 	.word	0x00000000
        /*0040*/ 	.short	0x0003
        /*0042*/ 	.short	0x000c
        /*0044*/ 	.byte	0x00, 0xf0, 0x11, 0x00


	//----- nvinfo : EIATTR_KPARAM_INFO
	.align		4
.L_18:
        /*0048*/ 	.byte	0x04, 0x17
        /*004a*/ 	.short	(.L_20 - .L_19)
.L_19:
        /*004c*/ 	.word	0x00000000
        /*0050*/ 	.short	0x0002
        /*0052*/ 	.short	0x0008
        /*0054*/ 	.byte	0x00, 0xf0, 0x11, 0x00


	//----- nvinfo : EIATTR_KPARAM_INFO
	.align		4
.L_20:
        /*0058*/ 	.byte	0x04, 0x17
        /*005a*/ 	.short	(.L_22 - .L_21)
.L_21:
        /*005c*/ 	.word	0x00000000
        /*0060*/ 	.short	0x0001
        /*0062*/ 	.short	0x0004
        /*0064*/ 	.byte	0x00, 0xf0, 0x11, 0x00


	//----- nvinfo : EIATTR_KPARAM_INFO
	.align		4
.L_22:
        /*0068*/ 	.byte	0x04, 0x17
        /*006a*/ 	.short	(.L_24 - .L_23)
.L_23:
        /*006c*/ 	.word	0x00000000
        /*0070*/ 	.short	0x0000
        /*0072*/ 	.short	0x0000
        /*0074*/ 	.byte	0x00, 0xf0, 0x11, 0x00


	//----- nvinfo : EIATTR_SPARSE_MMA_MASK
	.align		4
.L_24:
        /*0078*/ 	.byte	0x03, 0x50
        /*007a*/ 	.short	0x0000


	//----- nvinfo : EIATTR_MAXREG_COUNT
	.align		4
        /*007c*/ 	.byte	0x03, 0x1b
        /*007e*/ 	.short	0x00ff


	//----- nvinfo : EIATTR_EXTERNS
	.align		4
        /*0080*/ 	.byte	0x04, 0x0f
        /*0082*/ 	.short	(.L_26 - .L_25)


	//   ....[0]....
	.align		4
.L_25:
        /*0084*/ 	.word	index@(vprintf)


	//----- nvinfo : EIATTR_MERCURY_ISA_VERSION
	.align		4
.L_26:
        /*0088*/ 	.byte	0x03, 0x5f
        /*008a*/ 	.short	0x0101


	//----- nvinfo : EIATTR_VRC_CTA_INIT_COUNT
	.align		4
        /*008c*/ 	.byte	0x02, 0x4a
	.zero		1
	.zero		1


	//----- nvinfo : EIATTR_SYSCALL_OFFSETS
	.align		4
        /*0090*/ 	.byte	0x04, 0x46
        /*0092*/ 	.short	(.L_28 - .L_27)


	//   ....[0]....
.L_27:
        /*0094*/ 	.word	0x00000c90


	//----- nvinfo : EIATTR_EXIT_INSTR_OFFSETS
	.align		4
.L_28:
        /*0098*/ 	.byte	0x04, 0x1c
        /*009a*/ 	.short	(.L_30 - .L_29)


	//   ....[0]....
.L_29:
        /*009c*/ 	.word	0x00000ca0


	//----- nvinfo : EIATTR_CRS_STACK_SIZE
	.align		4
.L_30:
        /*00a0*/ 	.byte	0x04, 0x1e
        /*00a2*/ 	.short	(.L_32 - .L_31)
.L_31:
        /*00a4*/ 	.word	0x00000000


	//----- nvinfo : EIATTR_CBANK_PARAM_SIZE
	.align		4
.L_32:
        /*00a8*/ 	.byte	0x03, 0x19
        /*00aa*/ 	.short	0x001c


	//----- nvinfo : EIATTR_PARAM_CBANK
	.align		4
        /*00ac*/ 	.byte	0x04, 0x0a
        /*00ae*/ 	.short	(.L_34 - .L_33)
	.align		4
.L_33:
        /*00b0*/ 	.word	index@(.nv.constant0._Z7computefifffff)
        /*00b4*/ 	.short	0x0380
        /*00b6*/ 	.short	0x001c


	//----- nvinfo : EIATTR_SW_WAR
	.align		4
.L_34:
        /*00b8*/ 	.byte	0x04, 0x36
        /*00ba*/ 	.short	(.L_36 - .L_35)
.L_35:
        /*00bc*/ 	.word	0x00000008
.L_36:


//--------------------- .nv.callgraph             --------------------------
	.section	.nv.callgraph,"",@"SHT_CUDA_CALLGRAPH"
	.align	4
	.sectionentsize	8
	.align		4
        /*0000*/ 	.word	0x00000000
	.align		4
        /*0004*/ 	.word	0xffffffff
	.align		4
        /*0008*/ 	.word	index@(_Z7computefifffff)
	.align		4
        /*000c*/ 	.word	index@(vprintf)
	.align		4
        /*0010*/ 	.word	0x00000000
	.align		4
        /*0014*/ 	.word	0xfffffffe
	.align		4
        /*0018*/ 	.word	0x00000000
	.align		4
        /*001c*/ 	.word	0xfffffffd
	.align		4
        /*0020*/ 	.word	0x00000000
	.align		4
        /*0024*/ 	.word	0xfffffffc


//--------------------- .nv.constant4             --------------------------
	.section	.nv.constant4,"a",@progbits
	.align	8
	.align		8
.nv.constant4:
        /*0000*/ 	.dword	vprintf
	.align		8
        /*0008*/ 	.dword	$str


//--------------------- .text._Z7computefifffff   --------------------------
	.section	.text._Z7computefifffff,"ax",@progbits
	.align	128
        .global         _Z7computefifffff
        .type           _Z7computefifffff,@function
        .size           _Z7computefifffff,(.L_x_22 - _Z7computefifffff)
        .other          _Z7computefifffff,@"STO_CUDA_ENTRY STV_DEFAULT"
_Z7computefifffff:
.text._Z7computefifffff:
[----:B------:R-:W0:Y:S01]  /*0000*/  LDC R1, c[0x0][0x37c] ;  /* 0x0000df00ff017b82 */ /* 0x000e220000000800 */
[----:B------:R-:W1:Y:S01]  /*0010*/  LDCU UR6, c[0x0][0x384] ;  /* 0x00007080ff0677ac */ /* 0x000e620008000800 */
[----:B0-----:R-:W-:Y:S01]  /*0020*/  IADD3 R1, PT, PT, R1, -0x8, RZ ;  /* 0xfffffff801017810 */ /* 0x001fe20007ffe0ff */
[----:B------:R-:W0:Y:S01]  /*0030*/  LDCU UR4, c[0x0][0x2f8] ;  /* 0x00005f00ff0477ac */ /* 0x000e220008000800 */
[----:B------:R-:W2:Y:S01]  /*0040*/  LDCU UR7, c[0x0][0x380] ;  /* 0x00007000ff0777ac */ /* 0x000ea20008000800 */
[----:B------:R-:W3:Y:S01]  /*0050*/  LDCU UR5, c[0x0][0x2fc] ;  /* 0x00005f80ff0577ac */ /* 0x000ee20008000800 */
[----:B-1----:R-:W-:Y:S01]  /*0060*/  UISETP.GE.AND UP0, UPT, UR6, 0x1, UPT ;  /* 0x000000010600788c */ /* 0x002fe2000bf06270 */
[----:B0-----:R-:W-:Y:S02]  /*0070*/  IADD3 R6, P0, PT, R1, UR4, RZ ;  /* 0x0000000401067c10 */ /* 0x001fe4000ff1e0ff */
[----:B--2---:R-:W-:Y:S02]  /*0080*/  MOV R0, UR7 ;  /* 0x0000000700007c02 */ /* 0x004fe40008000f00 */
[----:B---3--:R-:W-:-:S04]  /*0090*/  IADD3.X R7, PT, PT, RZ, UR5, RZ, P0, !PT ;  /* 0x00000005ff077c10 */ /* 0x008fc800087fe4ff */
[----:B------:R-:W-:Y:S05]  /*00a0*/  BRA.U !UP0, `(.L_x_0) ;  /* 0x0000000908d87547 */ /* 0x000fea000b800000 */
[----:B------:R-:W0:Y:S01]  /*00b0*/  LDC R8, c[0x0][0x38c] ;  /* 0x0000e300ff087b82 */ /* 0x000e220000000800 */
[----:B------:R-:W-:Y:S01]  /*00c0*/  MOV R3, 0x7c92e8ef ;  /* 0x7c92e8ef00037802 */ /* 0x000fe20000000f00 */
[----:B------:R-:W-:-:S04]  /*00d0*/  IMAD.MOV.U32 R2, RZ, RZ, 0x25f0c5c ;  /* 0x025f0c5cff027424 */ /* 0x000fc800078e00ff */
[----:B------:R-:W-:-:S04]  /*00e0*/  FFMA R2, -R3, R2, 1 ;  /* 0x3f80000003027423 */ /* 0x000fc80000000102 */
[----:B------:R-:W-:Y:S01]  /*00f0*/  FFMA R2, R2, -R3, -6.10239836723978344384e+36 ;  /* 0xfc92e8ef02027423 */ /* 0x000fe20000000803 */
[----:B0-----:R-:W0:Y:S03]  /*0100*/  FCHK P0, R8, -1.6386999481258531119e-37 ;  /* 0x825f0c5c08007902 */ /* 0x001e260000000000 */
[----:B------:R-:W-:-:S04]  /*0110*/  FFMA R3, R2, R8, RZ ;  /* 0x0000000802037223 */ /* 0x000fc800000000ff */
[----:B------:R-:W-:-:S04]  /*0120*/  FFMA R4, R3, 1.6386999481258531119e-37, R8 ;  /* 0x025f0c5c03047823 */ /* 0x000fc80000000008 */
[----:B------:R-:W-:Y:S01]  /*0130*/  FFMA R2, R2, R4, R3 ;  /* 0x0000000402027223 */ /* 0x000fe20000000003 */
[----:B0-----:R-:W-:Y:S06]  /*0140*/  @!P0 BRA `(.L_x_1) ;  /* 0x0000000000148947 */ /* 0x001fec0003800000 */
[----:B------:R-:W0:Y:S01]  /*0150*/  LDC R2, c[0x0][0x38c] ;  /* 0x0000e300ff027b82 */ /* 0x000e220000000800 */
[----:B------:R-:W-:Y:S01]  /*0160*/  HFMA2 R3, -RZ, RZ, -3.6180019378662109375e-05, 0.00026607513427734375 ;  /* 0x825f0c5cff037431 */ /* 0x000fe200000001ff */
[----:B------:R-:W-:-:S07]  /*0170*/  MOV R4, 0x190 ;  /* 0x0000019000047802 */ /* 0x000fce0000000f00 */
[----:B0-----:R-:W-:Y:S05]  /*0180*/  CALL.REL.NOINC `($__internal_0_$__cuda_sm3x_div_rn_noftz_f32_slowpath) ;  /* 0x0000000800c87944 */ /* 0x001fea0003c00000 */
[----:B------:R-:W-:-:S07]  /*0190*/  MOV R2, R8 ;  /* 0x0000000800027202 */ /* 0x000fce0000000f00 */
.L_x_1:
[----:B------:R-:W0:Y:S01]  /*01a0*/  LDC R3, c[0x0][0x388] ;  /* 0x0000e200ff037b82 */ /* 0x000e220000000800 */
[----:B------:R-:W-:Y:S02]  /*01b0*/  UMOV UR4, 0xb ;  /* 0x0000000b00047882 */ /* 0x000fe40000000000 */
[----:B------:R-:W-:Y:S01]  /*01c0*/  MOV R8, UR4 ;  /* 0x0000000400087c02 */ /* 0x000fe20008000f00 */
[----:B0-----:R-:W-:-:S04]  /*01d0*/  FFMA R5, R3, -1.2928999566301379595e-37, R2 ;  /* 0x822ffafd03057823 */ /* 0x001fc80000000002 */
[----:B------:R-:W0:Y:S08]  /*01e0*/  MUFU.RCP R2, R5 ;  /* 0x0000000500027308 */ /* 0x000e300000001000 */
[----:B------:R-:W1:Y:S01]  /*01f0*/  FCHK P0, -R8, R5 ;  /* 0x0000000508007302 */ /* 0x000e620000000100 */
[----:B0-----:R-:W-:-:S04]  /*0200*/  FFMA R3, -R5, R2, 1 ;  /* 0x3f80000005037423 */ /* 0x001fc80000000102 */
[----:B------:R-:W-:-:S04]  /*0210*/  FFMA R2, R2, R3, R2 ;  /* 0x0000000302027223 */ /* 0x000fc80000000002 */
[----:B------:R-:W-:-:S04]  /*0220*/  FFMA R3, R2, -1.541428310757298778e-44, RZ ;  /* 0x8000000b02037823 */ /* 0x000fc800000000ff */
[----:B------:R-:W-:-:S04]  /*0230*/  FFMA R4, -R5, R3, -1.541428310757298778e-44 ;  /* 0x8000000b05047423 */ /* 0x000fc80000000103 */
[----:B------:R-:W-:Y:S01]  /*0240*/  FFMA R3, R2, R4, R3 ;  /* 0x0000000402037223 */ /* 0x000fe20000000003 */
[----:B-1----:R-:W-:Y:S06]  /*0250*/  @!P0 BRA `(.L_x_2) ;  /* 0x0000000000148947 */ /* 0x002fec0003800000 */
[----:B------:R-:W-:Y:S02]  /*0260*/  HFMA2 R2, -RZ, RZ, -0.0 , 6.55651092529296875e-07 ;  /* 0x8000000bff027431 */ /* 0x000fe400000001ff */
[----:B------:R-:W-:Y:S01]  /*0270*/  IMAD.MOV.U32 R3, RZ, RZ, R5 ;  /* 0x000000ffff037224 */ /* 0x000fe200078e0005 */
[----:B------:R-:W-:-:S07]  /*0280*/  MOV R4, 0x2a0 ;  /* 0x000002a000047802 */ /* 0x000fce0000000f00 */
[----:B------:R-:W-:Y:S05]  /*0290*/  CALL.REL.NOINC `($__internal_0_$__cuda_sm3x_div_rn_noftz_f32_slowpath) ;  /* 0x0000000800847944 */ /* 0x000fea0003c00000 */
[----:B------:R-:W-:-:S07]  /*02a0*/  MOV R3, R8 ;  /* 0x0000000800037202 */ /* 0x000fce0000000f00 */
.L_x_2:
[----:B------:R-:W0:Y:S01]  /*02b0*/  MUFU.RCP R2, R3 ;  /* 0x0000000300027308 */ /* 0x000e220000001000 */
[----:B------:R-:W-:Y:S02]  /*02c0*/  UMOV UR4, 0x8 ;  /* 0x0000000800047882 */ /* 0x000fe40000000000 */
[----:B------:R-:W-:-:S05]  /*02d0*/  MOV R8, UR4 ;  /* 0x0000000400087c02 */ /* 0x000fca0008000f00 */
[----:B------:R-:W1:Y:S01]  /*02e0*/  FCHK P0, -R8, R3 ;  /* 0x0000000308007302 */ /* 0x000e620000000100 */
[----:B0-----:R-:W-:-:S04]  /*02f0*/  FFMA R5, R2, -R3, 1 ;  /* 0x3f80000002057423 */ /* 0x001fc80000000803 */
[----:B------:R-:W-:-:S04]  /*0300*/  FFMA R2, R2, R5, R2 ;  /* 0x0000000502027223 */ /* 0x000fc80000000002 */
[----:B------:R-:W-:-:S04]  /*0310*/  FFMA R5, R2, -1.1210387714598536567e-44, RZ ;  /* 0x8000000802057823 */ /* 0x000fc800000000ff */
[----:B------:R-:W-:-:S04]  /*0320*/  FFMA R4, R5, -R3, -1.1210387714598536567e-44 ;  /* 0x8000000805047423 */ /* 0x000fc80000000803 */
[----:B------:R-:W-:Y:S01]  /*0330*/  FFMA R5, R2, R4, R5 ;  /* 0x0000000402057223 */ /* 0x000fe20000000005 */
[----:B-1----:R-:W-:Y:S06]  /*0340*/  @!P0 BRA `(.L_x_3) ;  /* 0x0000000000108947 */ /* 0x002fec0003800000 */
[----:B------:R-:W-:Y:S01]  /*0350*/  IMAD.MOV.U32 R2, RZ, RZ, -0x7ffffff8 ;  /* 0x80000008ff027424 */ /* 0x000fe200078e00ff */
[----:B------:R-:W-:-:S07]  /*0360*/  MOV R4, 0x380 ;  /* 0x0000038000047802 */ /* 0x000fce0000000f00 */
[----:B------:R-:W-:Y:S05]  /*0370*/  CALL.REL.NOINC `($__internal_0_$__cuda_sm3x_div_rn_noftz_f32_slowpath) ;  /* 0x00000008004c7944 */ /* 0x000fea0003c00000 */
[----:B------:R-:W-:-:S07]  /*0380*/  MOV R5, R8 ;  /* 0x0000000800057202 */ /* 0x000fce0000000f00 */
.L_x_3:
[----:B------:R-:W0:Y:S01]  /*0390*/  LDC R8, c[0x0][0x398] ;  /* 0x0000e600ff087b82 */ /* 0x000e220000000800 */
[----:B------:R-:W-:Y:S01]  /*03a0*/  HFMA2 R3, -RZ, RZ, 0.007720947265625, 1634 ;  /* 0x1fe86662ff037431 */ /* 0x000fe200000001ff */
[----:B------:R-:W-:-:S05]  /*03b0*/  MOV R2, 0x5f0cff92 ;  /* 0x5f0cff9200027802 */ /* 0x000fca0000000f00 */
[----:B------:R-:W-:-:S04]  /*03c0*/  FFMA R2, R3, -R2, 1 ;  /* 0x3f80000003027423 */ /* 0x000fc80000000802 */
[----:B------:R-:W-:Y:S01]  /*03d0*/  FFMA R2, R2, R3, 9.8425200036616142889e-20 ;  /* 0x1fe8666202027423 */ /* 0x000fe20000000003 */
[----:B0-----:R-:W0:Y:S03]  /*03e0*/  FCHK P0, R8, 1.01599998130687836160e+19 ;  /* 0x5f0cff9208007902 */ /* 0x001e260000000000 */
[----:B------:R-:W-:-:S04]  /*03f0*/  FFMA R3, R2, R8, RZ ;  /* 0x0000000802037223 */ /* 0x000fc800000000ff */
[----:B------:R-:W-:-:S04]  /*0400*/  FFMA R4, R3, -1.01599998130687836160e+19, R8 ;  /* 0xdf0cff9203047823 */ /* 0x000fc80000000008 */
[----:B------:R-:W-:Y:S01]  /*0410*/  FFMA R2, R2, R4, R3 ;  /* 0x0000000402027223 */ /* 0x000fe20000000003 */
[----:B0-----:R-:W-:Y:S06]  /*0420*/  @!P0 BRA `(.L_x_4) ;  /* 0x0000000000148947 */ /* 0x001fec0003800000 */
[----:B------:R-:W0:Y:S01]  /*0430*/  LDC R2, c[0x0][0x398] ;  /* 0x0000e600ff027b82 */ /* 0x000e220000000800 */
[----:B------:R-:W-:Y:S02]  /*0440*/  MOV R3, 0x5f0cff92 ;  /* 0x5f0cff9200037802 */ /* 0x000fe40000000f00 */
[----:B------:R-:W-:-:S07]  /*0450*/  MOV R4, 0x470 ;  /* 0x0000047000047802 */ /* 0x000fce0000000f00 */
[----:B0-----:R-:W-:Y:S05]  /*0460*/  CALL.REL.NOINC `($__internal_0_$__cuda_sm3x_div_rn_noftz_f32_slowpath) ;  /* 0x0000000800107944 */ /* 0x001fea0003c00000 */
[----:B------:R-:W-:-:S07]  /*0470*/  IMAD.MOV.U32 R2, RZ, RZ, R8 ;  /* 0x000000ffff027224 */ /* 0x000fce00078e0008 */
.L_x_4:
[----:B------:R-:W0:Y:S01]  /*0480*/  LDC.64 R8, c[0x0][0x390] ;  /* 0x0000e400ff087b82 */ /* 0x000e220000000a00 */
[----:B------:R-:W1:Y:S01]  /*0490*/  LDCU UR5, c[0x0][0x384] ;  /* 0x00007080ff0577ac */ /* 0x000e620008000800 */
[----:B------:R-:W-:Y:S02]  /*04a0*/  MOV R3, 0x42fc0000 ;  /* 0x42fc000000037802 */ /* 0x000fe40000000f00 */
[----:B------:R-:W-:-:S04]  /*04b0*/  MOV R4, 0x7badfdd4 ;  /* 0x7badfdd400047802 */ /* 0x000fc80000000f00 */
[----:B------:R-:W-:Y:S02]  /*04c0*/  LOP3.LUT R3, R3, 0x80000000, R4, 0xb8, !PT ;  /* 0x8000000003037812 */ /* 0x000fe400078eb804 */
[----:B------:R-:W-:-:S05]  /*04d0*/  MOV R4, 0x3f317218 ;  /* 0x3f31721800047802 */ /* 0x000fca0000000f00 */
[----:B------:R-:W-:Y:S01]  /*04e0*/  FFMA R4, R3, -R4, 1.25239997122585865915e+36 ;  /* 0x7b71341603047423 */ /* 0x000fe20000000804 */
[----:B-1----:R-:W-:-:S03]  /*04f0*/  UISETP.GE.U32.AND UP0, UPT, UR5, 0x4, UPT ;  /* 0x000000040500788c */ /* 0x002fc6000bf06070 */
[----:B------:R-:W-:Y:S01]  /*0500*/  FFMA R4, R3, 1.9046542121259335545e-09, R4 ;  /* 0x3102e30803047823 */ /* 0x000fe20000000004 */
[----:B------:R-:W-:Y:S01]  /*0510*/  ULOP3.LUT UR4, UR5, 0x3, URZ, 0xc0, !UPT ;  /* 0x0000000305047892 */ /* 0x000fe2000f8ec0ff */
[----:B0-----:R-:W-:Y:S02]  /*0520*/  FADD R9, R9, 1.4767999771671296308e-37 ;  /* 0x024902f809097421 */ /* 0x001fe40000000000 */
[----:B------:R-:W-:Y:S02]  /*0530*/  FMUL R4, R4, 1.4426950216293334961 ;  /* 0x3fb8aa3b04047820 */ /* 0x000fe40000400000 */
[----:B------:R-:W-:-:S04]  /*0540*/  FMUL R9, R9, 4 ;  /* 0x4080000009097820 */ /* 0x000fc80000400000 */
[----:B------:R-:W-:-:S04]  /*0550*/  FMUL R9, R9, 1 ;  /* 0x3f80000009097820 */ /* 0x000fc80000400000 */
[----:B------:R-:W-:Y:S01]  /*0560*/  FMUL R10, R9, 1 ;  /* 0x3f800000090a7820 */ /* 0x000fe20000400000 */
[----:B------:R-:W-:-:S03]  /*0570*/  FADD R9, R3, 12583037 ;  /* 0x4b40007d03097421 */ /* 0x000fc60000000000 */
[----:B------:R-:W-:Y:S02]  /*0580*/  FMUL R11, R10, 1 ;  /* 0x3f8000000a0b7820 */ /* 0x000fe40000400000 */
[----:B------:R-:W-:Y:S02]  /*0590*/  SHF.L.U32 R3, R9, 0x17, RZ ;  /* 0x0000001709037819 */ /* 0x000fe400000006ff */
[----:B------:R-:W-:Y:S01]  /*05a0*/  FFMA R8, -R11, R8, 1.45960001198964368271e+34 ;  /* 0x7833e8db0b087423 */ /* 0x000fe20000000108 */
[----:B------:R-:W-:Y:S06]  /*05b0*/  BRA.U !UP0, `(.L_x_5) ;  /* 0x0000000508347547 */ /* 0x000fec000b800000 */
[----:B------:R-:W-:-:S04]  /*05c0*/  ULOP3.LUT UR5, UR5, 0x7ffffffc, URZ, 0xc0, !UPT ;  /* 0x7ffffffc05057892 */ /* 0x000fc8000f8ec0ff */
[----:B------:R-:W-:-:S12]  /*05d0*/  UIADD3 UR5, UPT, UPT, -UR5, URZ, URZ ;  /* 0x000000ff05057290 */ /* 0x000fd8000fffe1ff */
.L_x_9:
[----:B------:R-:W-:Y:S01]  /*05e0*/  FSETP.GTU.AND P0, PT, R0, R5, PT ;  /* 0x000000050000720b */ /* 0x000fe20003f0c000 */
[----:B------:R-:W-:-:S04]  /*05f0*/  UIADD3 UR5, UPT, UPT, UR5, 0x4, URZ ;  /* 0x0000000405057890 */ /* 0x000fc8000fffe0ff */
[----:B------:R-:W-:-:S08]  /*0600*/  UISETP.NE.AND UP0, UPT, UR5, URZ, UPT ;  /* 0x000000ff0500728c */ /* 0x000fd0000bf05270 */
[----:B------:R-:W-:Y:S05]  /*0610*/  @P0 BRA `(.L_x_6) ;  /* 0x0000000000880947 */ /* 0x000fea0003800000 */
[----:B------:R-:W0:Y:S01]  /*0620*/  MUFU.EX2 R0, R4 ;  /* 0x0000000400007308 */ /* 0x000e220000000800 */
[----:B------:R-:W-:Y:S02]  /*0630*/  HFMA2 R11, -RZ, RZ, 3.7421875, 0 ;  /* 0x437c0000ff0b7431 */ /* 0x000fe400000001ff */
[----:B------:R-:W-:Y:S02]  /*0640*/  IMAD.MOV.U32 R10, RZ, RZ, 0x3bbb989d ;  /* 0x3bbb989dff0a7424 */ /* 0x000fe400078e00ff */
[----:B0-----:R-:W-:-:S04]  /*0650*/  FMUL R0, R3, R0 ;  /* 0x0000000003007220 */ /* 0x001fc80000400000 */
[----:B------:R-:W0:Y:S02]  /*0660*/  MUFU.RCP R9, R0 ;  /* 0x0000000000097308 */ /* 0x000e240000001000 */
[----:B0-----:R-:W-:-:S04]  /*0670*/  FMUL.FTZ R9, R9, -0.125 ;  /* 0xbe00000009097820 */ /* 0x001fc80000410000 */
[----:B------:R-:W-:-:S04]  /*0680*/  FFMA R9, R0, 2, R9 ;  /* 0x4000000000097823 */ /* 0x000fc80000000009 */
[----:B------:R-:W-:-:S04]  /*0690*/  FADD R9, |R9|, -R2 ;  /* 0x8000000209097221 */ /* 0x000fc80000000200 */
[----:B------:R-:W-:-:S04]  /*06a0*/  FFMA.SAT R10, R9, R10, 0.5 ;  /* 0x3f000000090a7423 */ /* 0x000fc8000000200a */
[----:B------:R-:W-:-:S04]  /*06b0*/  FFMA.RM R10, R10, R11, 12582913 ;  /* 0x4b4000010a0a7423 */ /* 0x000fc8000000400b */
[----:B------:R-:W-:-:S04]  /*06c0*/  FADD R12, R10, -12583039 ;  /* 0xcb40007f0a0c7421 */ /* 0x000fc80000000000 */
[----:B------:R-:W-:-:S04]  /*06d0*/  FFMA R12, R9, 1.4426950216293334961, -R12 ;  /* 0x3fb8aa3b090c7823 */ /* 0x000fc8000000080c */
[----:B------:R-:W-:Y:S01]  /*06e0*/  FFMA R12, R9, 1.925963033500011079e-08, R12 ;  /* 0x32a57060090c7823 */ /* 0x000fe2000000000c */
[----:B------:R-:W-:-:S05]  /*06f0*/  SHF.L.U32 R9, R10, 0x17, RZ ;  /* 0x000000170a097819 */ /* 0x000fca00000006ff */
[----:B------:R-:W0:Y:S02]  /*0700*/  MUFU.EX2 R12, R12 ;  /* 0x0000000c000c7308 */ /* 0x000e240000000800 */
[----:B0-----:R-:W-:-:S05]  /*0710*/  FFMA R0, R9, R12, R8 ;  /* 0x0000000c09007223 */ /* 0x001fca0000000008 */
[----:B------:R-:W-:-:S13]  /*0720*/  FSETP.GTU.AND P0, PT, R0, R5, PT ;  /* 0x000000050000720b */ /* 0x000fda0003f0c000 */
[----:B------:R-:W-:Y:S05]  /*0730*/  @P0 BRA `(.L_x_7) ;  /* 0x0000000000880947 */ /* 0x000fea0003800000 */
[----:B------:R-:W0:Y:S01]  /*0740*/  MUFU.EX2 R0, R4 ;  /* 0x0000000400007308 */ /* 0x000e220000000800 */
[----:B------:R-:W-:Y:S02]  /*0750*/  MOV R10, 0x3bbb989d ;  /* 0x3bbb989d000a7802 */ /* 0x000fe40000000f00 */
[----:B------:R-:W-:Y:S01]  /*0760*/  MOV R11, 0x437c0000 ;  /* 0x437c0000000b7802 */ /* 0x000fe20000000f00 */
        /* <DEDUP_REMOVED lines=10> */
[----:B------:R-:W-:-:S05]  /*0810*/  IMAD.SHL.U32 R9, R10, 0x800000, RZ ;  /* 0x008000000a097824 */ /* 0x000fca00078e00ff */
[----:B------:R-:W0:Y:S02]  /*0820*/  MUFU.EX2 R12, R12 ;  /* 0x0000000c000c7308 */ /* 0x000e240000000800 */
[----:B0-----:R-:W-:-:S07]  /*0830*/  FFMA R0, R9, R12, R8 ;  /* 0x0000000c09007223 */ /* 0x001fce0000000008 */
.L_x_6:
[----:B------:R-:W-:-:S13]  /*0840*/  FSETP.GTU.AND P0, PT, R0, R5, PT ;  /* 0x000000050000720b */ /* 0x000fda0003f0c000 */
[----:B------:R-:W-:Y:S05]  /*0850*/  @P0 BRA `(.L_x_8) ;  /* 0x0000000000880947 */ /* 0x000fea0003800000 */
[----:B------:R-:W0:Y:S01]  /*0860*/  MUFU.EX2 R0, R4 ;  /* 0x0000000400007308 */ /* 0x000e220000000800 */
[----:B------:R-:W-:Y:S01]  /*0870*/  HFMA2 R11, -RZ, RZ, 3.7421875, 0 ;  /* 0x437c0000ff0b7431 */ /* 0x000fe200000001ff */
[----:B------:R-:W-:Y:S01]  /*0880*/  MOV R10, 0x3bbb989d ;  /* 0x3bbb989d000a7802 */ /* 0x000fe20000000f00 */
[----:B0-----:R-:W-:-:S05]  /*0890*/  FMUL R0, R3, R0 ;  /* 0x0000000003007220 */ /* 0x001fca0000400000 */
        /* <DEDUP_REMOVED lines=11> */
[----:B0-----:R-:W-:-:S07]  /*0950*/  FFMA R0, R9, R12, R8 ;  /* 0x0000000c09007223 */ /* 0x001fce0000000008 */
.L_x_7:
[----:B------:R-:W-:-:S13]  /*0960*/  FSETP.GTU.AND P0, PT, R0, R5, PT ;  /* 0x000000050000720b */ /* 0x000fda0003f0c000 */
[----:B------:R-:W-:Y:S05]  /*0970*/  @P0 BRA `(.L_x_8) ;  /* 0x0000000000400947 */ /* 0x000fea0003800000 */
[----:B------:R-:W0:Y:S01]  /*0980*/  MUFU.EX2 R0, R4 ;  /* 0x0000000400007308 */ /* 0x000e220000000800 */
[----:B------:R-:W-:Y:S01]  /*0990*/  MOV R10, 0x3bbb989d ;  /* 0x3bbb989d000a7802 */ /* 0x000fe20000000f00 */
        /* <DEDUP_REMOVED lines=14> */
.L_x_8:
[----:B------:R-:W-:Y:S05]  /*0a80*/  BRA.U UP0, `(.L_x_9) ;  /* 0xfffffff900d47547 */ /* 0x000fea000b83ffff */
.L_x_5:
[----:B------:R-:W-:-:S09]  /*0a90*/  UISETP.NE.AND UP0, UPT, UR4, URZ, UPT ;  /* 0x000000ff0400728c */ /* 0x000fd2000bf05270 */
[----:B------:R-:W-:Y:S05]  /*0aa0*/  BRA.U !UP0, `(.L_x_0) ;  /* 0x0000000108587547 */ /* 0x000fea000b800000 */
[----:B------:R-:W-:-:S12]  /*0ab0*/  UIADD3 UR4, UPT, UPT, -UR4, URZ, URZ ;  /* 0x000000ff04047290 */ /* 0x000fd8000fffe1ff */
.L_x_11:
[----:B------:R-:W-:Y:S01]  /*0ac0*/  FSETP.GTU.AND P0, PT, R0, R5, PT ;  /* 0x000000050000720b */ /* 0x000fe20003f0c000 */
[----:B------:R-:W-:-:S04]  /*0ad0*/  UIADD3 UR4, UPT, UPT, UR4, 0x1, URZ ;  /* 0x0000000104047890 */ /* 0x000fc8000fffe0ff */
[----:B------:R-:W-:-:S08]  /*0ae0*/  UISETP.NE.AND UP0, UPT, UR4, URZ, UPT ;  /* 0x000000ff0400728c */ /* 0x000fd0000bf05270 */
[----:B------:R-:W-:Y:S05]  /*0af0*/  @P0 BRA `(.L_x_10) ;  /* 0x0000000000400947 */ /* 0x000fea0003800000 */
[----:B------:R-:W0:Y:S01]  /*0b00*/  MUFU.EX2 R0, R4 ;  /* 0x0000000400007308 */ /* 0x000e220000000800 */
[----:B------:R-:W-:Y:S01]  /*0b10*/  HFMA2 R10, -RZ, RZ, 0.96630859375, -0.0022525787353515625 ;  /* 0x3bbb989dff0a7431 */ /* 0x000fe200000001ff */
        /* <DEDUP_REMOVED lines=14> */
.L_x_10:
[----:B------:R-:W-:Y:S05]  /*0c00*/  BRA.U UP0, `(.L_x_11) ;  /* 0xfffffffd00ac7547 */ /* 0x000fea000b83ffff */
.L_x_0:
[----:B------:R-:W0:Y:S01]  /*0c10*/  F2F.F64.F32 R2, R0 ;  /* 0x0000000000027310 */ /* 0x000e220000201800 */
[----:B------:R-:W-:Y:S01]  /*0c20*/  MOV R8, 0x0 ;  /* 0x0000000000087802 */ /* 0x000fe20000000f00 */
[----:B------:R-:W1:Y:S05]  /*0c30*/  LDCU.64 UR4, c[0x4][0x8] ;  /* 0x01000100ff0477ac */ /* 0x000e6a0008000a00 */
[----:B------:R-:W2:Y:S01]  /*0c40*/  LDC.64 R8, c[0x4][R8] ;  /* 0x0100000008087b82 */ /* 0x000ea20000000a00 */
[----:B0-----:R0:W-:Y:S01]  /*0c50*/  STL.64 [R1], R2 ;  /* 0x0000000201007387 */ /* 0x0011e20000100a00 */
[----:B-1----:R-:W-:Y:S01]  /*0c60*/  IMAD.U32 R4, RZ, RZ, UR4 ;  /* 0x00000004ff047e24 */ /* 0x002fe2000f8e00ff */
[----:B------:R-:W-:-:S07]  /*0c70*/  MOV R5, UR5 ;  /* 0x0000000500057c02 */ /* 0x000fce0008000f00 */
[----:B------:R-:W-:-:S07]  /*0c80*/  LEPC R20, `(.L_x_12) ;  /* 0x000000001014794e */ /* 0x000fce0000000000 */
[----:B0-2---:R-:W-:Y:S05]  /*0c90*/  CALL.ABS.NOINC R8 ;  /* 0x0000000008007343 */ /* 0x005fea0003c00000 */
.L_x_12:
[----:B------:R-:W-:Y:S05]  /*0ca0*/  EXIT ;  /* 0x000000000000794d */ /* 0x000fea0003800000 */
        .weak           $__internal_0_$__cuda_sm3x_div_rn_noftz_f32_slowpath
        .type           $__internal_0_$__cuda_sm3x_div_rn_noftz_f32_slowpath,@function
        .size           $__internal_0_$__cuda_sm3x_div_rn_noftz_f32_slowpath,(.L_x_22 - $__internal_0_$__cuda_sm3x_div_rn_noftz_f32_slowpath)
$__internal_0_$__cuda_sm3x_div_rn_noftz_f32_slowpath:
[----:B------:R-:W-:Y:S02]  /*0cb0*/  SHF.R.U32.HI R9, RZ, 0x17, R3 ;  /* 0x00000017ff097819 */ /* 0x000fe40000011603 */
[----:B------:R-:W-:Y:S02]  /*0cc0*/  SHF.R.U32.HI R8, RZ, 0x17, R2 ;  /* 0x00000017ff087819 */ /* 0x000fe40000011602 */
[----:B------:R-:W-:Y:S02]  /*0cd0*/  LOP3.LUT R14, R9, 0xff, RZ, 0xc0, !PT ;  /* 0x000000ff090e7812 */ /* 0x000fe400078ec0ff */
[----:B------:R-:W-:Y:S02]  /*0ce0*/  LOP3.LUT R12, R8, 0xff, RZ, 0xc0, !PT ;  /* 0x000000ff080c7812 */ /* 0x000fe400078ec0ff */
[----:B------:R-:W-:Y:S02]  /*0cf0*/  IADD3 R10, PT, PT, R14, -0x1, RZ ;  /* 0xffffffff0e0a7810 */ /* 0x000fe40007ffe0ff */
[----:B------:R-:W-:-:S02]  /*0d00*/  IADD3 R9, PT, PT, R12, -0x1, RZ ;  /* 0xffffffff0c097810 */ /* 0x000fc40007ffe0ff */
[----:B------:R-:W-:-:S04]  /*0d10*/  ISETP.GT.U32.AND P0, PT, R10, 0xfd, PT ;  /* 0x000000fd0a00780c */ /* 0x000fc80003f04070 */
[----:B------:R-:W-:-:S13]  /*0d20*/  ISETP.GT.U32.OR P0, PT, R9, 0xfd, P0 ;  /* 0x000000fd0900780c */ /* 0x000fda0000704470 */
[----:B------:R-:W-:Y:S01]  /*0d30*/  @!P0 MOV R8, RZ ;  /* 0x000000ff00088202 */ /* 0x000fe20000000f00 */
[----:B------:R-:W-:Y:S06]  /*0d40*/  @!P0 BRA `(.L_x_13) ;  /* 0x00000000005c8947 */ /* 0x000fec0003800000 */
[----:B------:R-:W-:Y:S02]  /*0d50*/  FSETP.GTU.FTZ.AND P0, PT, |R2|, +INF , PT ;  /* 0x7f8000000200780b */ /* 0x000fe40003f1c200 */
[----:B------:R-:W-:-:S04]  /*0d60*/  FSETP.GTU.FTZ.AND P1, PT, |R3|, +INF , PT ;  /* 0x7f8000000300780b */ /* 0x000fc80003f3c200 */
[----:B------:R-:W-:-:S13]  /*0d70*/  PLOP3.LUT P0, PT, P0, P1, PT, 0xf8, 0x8f ;  /* 0x00000000008f781c */ /* 0x000fda0000703f70 */
[----:B------:R-:W-:Y:S05]  /*0d80*/  @P0 BRA `(.L_x_14) ;  /* 0x0000000400440947 */ /* 0x000fea0003800000 */
[----:B------:R-:W-:-:S13]  /*0d90*/  LOP3.LUT P0, RZ, R3, 0x7fffffff, R2, 0xc8, !PT ;  /* 0x7fffffff03ff7812 */ /* 0x000fda000780c802 */
[----:B------:R-:W-:Y:S05]  /*0da0*/  @!P0 BRA `(.L_x_15) ;  /* 0x0000000400348947 */ /* 0x000fea0003800000 */
[C---:B------:R-:W-:Y:S02]  /*0db0*/  FSETP.NEU.FTZ.AND P2, PT, |R2|.reuse, +INF , PT ;  /* 0x7f8000000200780b */ /* 0x040fe40003f5d200 */
[----:B------:R-:W-:Y:S02]  /*0dc0*/  FSETP.NEU.FTZ.AND P1, PT, |R3|, +INF , PT ;  /* 0x7f8000000300780b */ /* 0x000fe40003f3d200 */
[----:B------:R-:W-:-:S11]  /*0dd0*/  FSETP.NEU.FTZ.AND P0, PT, |R2|, +INF , PT ;  /* 0x7f8000000200780b */ /* 0x000fd60003f1d200 */
[----:B------:R-:W-:Y:S05]  /*0de0*/  @!P1 BRA !P2, `(.L_x_15) ;  /* 0x0000000400249947 */ /* 0x000fea0005000000 */
[----:B------:R-:W-:-:S04]  /*0df0*/  LOP3.LUT P2, RZ, R2, 0x7fffffff, RZ, 0xc0, !PT ;  /* 0x7fffffff02ff7812 */ /* 0x000fc8000784c0ff */
[----:B------:R-:W-:-:S13]  /*0e00*/  PLOP3.LUT P1, PT, P1, P2, PT, 0x2f, 0xf2 ;  /* 0x0000000000f2781c */ /* 0x000fda0000f24577 */
[----:B------:R-:W-:Y:S05]  /*0e10*/  @P1 BRA `(.L_x_16) ;  /* 0x0000000400101947 */ /* 0x000fea0003800000 */
[----:B------:R-:W-:-:S04]  /*0e20*/  LOP3.LUT P1, RZ, R3, 0x7fffffff, RZ, 0xc0, !PT ;  /* 0x7fffffff03ff7812 */ /* 0x000fc8000782c0ff */
[----:B------:R-:W-:-:S13]  /*0e30*/  PLOP3.LUT P0, PT, P0, P1, PT, 0x2f, 0xf2 ;  /* 0x0000000000f2781c */ /* 0x000fda0000702577 */
[----:B------:R-:W-:Y:S05]  /*0e40*/  @P0 BRA `(.L_x_17) ;  /* 0x0000000000f80947 */ /* 0x000fea0003800000 */
[----:B------:R-:W-:Y:S02]  /*0e50*/  ISETP.GE.AND P0, PT, R9, RZ, PT ;  /* 0x000000ff0900720c */ /* 0x000fe40003f06270 */
[----:B------:R-:W-:-:S11]  /*0e60*/  ISETP.GE.AND P1, PT, R10, RZ, PT ;  /* 0x000000ff0a00720c */ /* 0x000fd60003f26270 */
[----:B------:R-:W-:Y:S01]  /*0e70*/  @P0 IMAD.MOV.U32 R8, RZ, RZ, RZ ;  /* 0x000000ffff080224 */ /* 0x000fe200078e00ff */
[----:B------:R-:W-:Y:S01]  /*0e80*/  @!P0 MOV R8, 0xffffffc0 ;  /* 0xffffffc000088802 */ /* 0x000fe20000000f00 */
[----:B------:R-:W-:Y:S01]  /*0e90*/  @!P0 FFMA R2, R2, 1.84467440737095516160e+19, RZ ;  /* 0x5f80000002028823 */ /* 0x000fe200000000ff */
[----:B------:R-:W-:Y:S02]  /*0ea0*/  @!P1 FFMA R3, R3, 1.84467440737095516160e+19, RZ ;  /* 0x5f80000003039823 */ /* 0x000fe400000000ff */
[----:B------:R-:W-:-:S07]  /*0eb0*/  @!P1 IADD3 R8, PT, PT, R8, 0x40, RZ ;  /* 0x0000004008089810 */ /* 0x000fce0007ffe0ff */
.L_x_13:
[----:B------:R-:W-:-:S04]  /*0ec0*/  LEA R10, R14, 0xc0800000, 0x17 ;  /* 0xc08000000e0a7811 */ /* 0x000fc800078eb8ff */
[----:B------:R-:W-:Y:S02]  /*0ed0*/  IADD3 R10, PT, PT, -R10, R3, RZ ;  /* 0x000000030a0a7210 */ /* 0x000fe40007ffe1ff */
[----:B------:R-:W-:Y:S02]  /*0ee0*/  IADD3 R3, PT, PT, R12, -0x7f, RZ ;  /* 0xffffff810c037810 */ /* 0x000fe40007ffe0ff */
[----:B------:R-:W0:Y:S01]  /*0ef0*/  MUFU.RCP R9, R10 ;  /* 0x0000000a00097308 */ /* 0x000e220000001000 */
[----:B------:R-:W-:Y:S02]  /*0f00*/  FADD.FTZ R11, -R10, -RZ ;  /* 0x800000ff0a0b7221 */ /* 0x000fe40000010100 */
[----:B------:R-:W-:Y:S02]  /*0f10*/  IMAD R2, R3, -0x800000, R2 ;  /* 0xff80000003027824 */ /* 0x000fe400078e0202 */
[----:B0-----:R-:W-:-:S04]  /*0f20*/  FFMA R12, R9, R11, 1 ;  /* 0x3f800000090c7423 */ /* 0x001fc8000000000b */
[----:B------:R-:W-:-:S04]  /*0f30*/  FFMA R16, R9, R12, R9 ;  /* 0x0000000c09107223 */ /* 0x000fc80000000009 */
[----:B------:R-:W-:-:S04]  /*0f40*/  FFMA R9, R2, R16, RZ ;  /* 0x0000001002097223 */ /* 0x000fc800000000ff */
[----:B------:R-:W-:-:S04]  /*0f50*/  FFMA R12, R11, R9, R2 ;  /* 0x000000090b0c7223 */ /* 0x000fc80000000002 */
[----:B------:R-:W-:Y:S01]  /*0f60*/  FFMA R13, R16, R12, R9 ;  /* 0x0000000c100d7223 */ /* 0x000fe20000000009 */
[----:B------:R-:W-:-:S03]  /*0f70*/  IADD3 R9, PT, PT, R3, 0x7f, -R14 ;  /* 0x0000007f03097810 */ /* 0x000fc60007ffe80e */
[----:B------:R-:W-:Y:S02]  /*0f80*/  FFMA R12, R11, R13, R2 ;  /* 0x0000000d0b0c7223 */ /* 0x000fe40000000002 */
[----:B------:R-:W-:Y:S02]  /*0f90*/  IMAD.IADD R9, R9, 0x1, R8 ;  /* 0x0000000109097824 */ /* 0x000fe400078e0208 */
[----:B------:R-:W-:-:S05]  /*0fa0*/  FFMA R2, R16, R12, R13 ;  /* 0x0000000c10027223 */ /* 0x000fca000000000d */
[----:B------:R-:W-:-:S04]  /*0fb0*/  SHF.R.U32.HI R3, RZ, 0x17, R2 ;  /* 0x00000017ff037819 */ /* 0x000fc80000011602 */
[----:B------:R-:W-:-:S04]  /*0fc0*/  LOP3.LUT R3, R3, 0xff, RZ, 0xc0, !PT ;  /* 0x000000ff03037812 */ /* 0x000fc800078ec0ff */
[----:B------:R-:W-:-:S04]  /*0fd0*/  IADD3 R11, PT, PT, R3, R9, RZ ;  /* 0x00000009030b7210 */ /* 0x000fc80007ffe0ff */
[----:B------:R-:W-:-:S04]  /*0fe0*/  IADD3 R3, PT, PT, R11, -0x1, RZ ;  /* 0xffffffff0b037810 */ /* 0x000fc80007ffe0ff */
[----:B------:R-:W-:-:S13]  /*0ff0*/  ISETP.GE.U32.AND P0, PT, R3, 0xfe, PT ;  /* 0x000000fe0300780c */ /* 0x000fda0003f06070 */
[----:B------:R-:W-:Y:S05]  /*1000*/  @!P0 BRA `(.L_x_18) ;  /* 0x0000000000808947 */ /* 0x000fea0003800000 */
[----:B------:R-:W-:-:S13]  /*1010*/  ISETP.GT.AND P0, PT, R11, 0xfe, PT ;  /* 0x000000fe0b00780c */ /* 0x000fda0003f04270 */
[----:B------:R-:W-:Y:S05]  /*1020*/  @P0 BRA `(.L_x_19) ;  /* 0x00000000006c0947 */ /* 0x000fea0003800000 */
[----:B------:R-:W-:-:S13]  /*1030*/  ISETP.GE.AND P0, PT, R11, 0x1, PT ;  /* 0x000000010b00780c */ /* 0x000fda0003f06270 */
[----:B------:R-:W-:Y:S05]  /*1040*/  @P0 BRA `(.L_x_20) ;  /* 0x0000000000980947 */ /* 0x000fea0003800000 */
[----:B------:R-:W-:Y:S02]  /*1050*/  ISETP.GE.AND P0, PT, R11, -0x18, PT ;  /* 0xffffffe80b00780c */ /* 0x000fe40003f06270 */
[----:B------:R-:W-:-:S11]  /*1060*/  LOP3.LUT R2, R2, 0x80000000, RZ, 0xc0, !PT ;  /* 0x8000000002027812 */ /* 0x000fd600078ec0ff */
[----:B------:R-:W-:Y:S05]  /*1070*/  @!P0 BRA `(.L_x_20) ;  /* 0x00000000008c8947 */ /* 0x000fea0003800000 */
[CCC-:B------:R-:W-:Y:S01]  /*1080*/  FFMA.RZ R3, R16.reuse, R12.reuse, R13.reuse ;  /* 0x0000000c10037223 */ /* 0x1c0fe2000000c00d */
[C---:B------:R-:W-:Y:S01]  /*1090*/  IADD3 R10, PT, PT, R11.reuse, 0x20, RZ ;  /* 0x000000200b0a7810 */ /* 0x040fe20007ffe0ff */
[CCC-:B------:R-:W-:Y:S01]  /*10a0*/  FFMA.RM R8, R16.reuse, R12.reuse, R13.reuse ;  /* 0x0000000c10087223 */ /* 0x1c0fe2000000400d */
[----:B------:R-:W-:Y:S02]  /*10b0*/  ISETP.NE.AND P2, PT, R11, RZ, PT ;  /* 0x000000ff0b00720c */ /* 0x000fe40003f45270 */
[----:B------:R-:W-:Y:S01]  /*10c0*/  LOP3.LUT R9, R3, 0x7fffff, RZ, 0xc0, !PT ;  /* 0x007fffff03097812 */ /* 0x000fe200078ec0ff */
[----:B------:R-:W-:Y:S01]  /*10d0*/  FFMA.RP R3, R16, R12, R13 ;  /* 0x0000000c10037223 */ /* 0x000fe2000000800d */
[----:B------:R-:W-:Y:S02]  /*10e0*/  ISETP.NE.AND P1, PT, R11, RZ, PT ;  /* 0x000000ff0b00720c */ /* 0x000fe40003f25270 */
[----:B------:R-:W-:Y:S02]  /*10f0*/  LOP3.LUT R9, R9, 0x800000, RZ, 0xfc, !PT ;  /* 0x0080000009097812 */ /* 0x000fe400078efcff */
[----:B------:R-:W-:-:S02]  /*1100*/  IADD3 R11, PT, PT, -R11, RZ, RZ ;  /* 0x000000ff0b0b7210 */ /* 0x000fc40007ffe1ff */
[----:B------:R-:W-:Y:S02]  /*1110*/  SHF.L.U32 R10, R9, R10, RZ ;  /* 0x0000000a090a7219 */ /* 0x000fe400000006ff */
[----:B------:R-:W-:Y:S02]  /*1120*/  FSETP.NEU.FTZ.AND P0, PT, R3, R8, PT ;  /* 0x000000080300720b */ /* 0x000fe40003f1d000 */
[----:B------:R-:W-:Y:S02]  /*1130*/  SEL R8, R11, RZ, P2 ;  /* 0x000000ff0b087207 */ /* 0x000fe40001000000 */
[----:B------:R-:W-:Y:S02]  /*1140*/  ISETP.NE.AND P1, PT, R10, RZ, P1 ;  /* 0x000000ff0a00720c */ /* 0x000fe40000f25270 */
[----:B------:R-:W-:Y:S02]  /*1150*/  SHF.R.U32.HI R8, RZ, R8, R9 ;  /* 0x00000008ff087219 */ /* 0x000fe40000011609 */
[----:B------:R-:W-:-:S02]  /*1160*/  PLOP3.LUT P0, PT, P0, P1, PT, 0xf8, 0x8f ;  /* 0x00000000008f781c */ /* 0x000fc40000703f70 */
[----:B------:R-:W-:Y:S02]  /*1170*/  SHF.R.U32.HI R10, RZ, 0x1, R8 ;  /* 0x00000001ff0a7819 */ /* 0x000fe40000011608 */
[----:B------:R-:W-:-:S04]  /*1180*/  SEL R3, RZ, 0x1, !P0 ;  /* 0x00000001ff037807 */ /* 0x000fc80004000000 */
[----:B------:R-:W-:-:S04]  /*1190*/  LOP3.LUT R3, R3, 0x1, R10, 0xf8, !PT ;  /* 0x0000000103037812 */ /* 0x000fc800078ef80a */
[----:B------:R-:W-:-:S05]  /*11a0*/  LOP3.LUT R3, R3, R8, RZ, 0xc0, !PT ;  /* 0x0000000803037212 */ /* 0x000fca00078ec0ff */
[----:B------:R-:W-:-:S05]  /*11b0*/  IMAD.IADD R3, R10, 0x1, R3 ;  /* 0x000000010a037824 */ /* 0x000fca00078e0203 */
[----:B------:R-:W-:Y:S01]  /*11c0*/  LOP3.LUT R2, R3, R2, RZ, 0xfc, !PT ;  /* 0x0000000203027212 */ /* 0x000fe200078efcff */
[----:B------:R-:W-:Y:S06]  /*11d0*/  BRA `(.L_x_20) ;  /* 0x0000000000347947 */ /* 0x000fec0003800000 */
.L_x_19:
[----:B------:R-:W-:-:S04]  /*11e0*/  LOP3.LUT R2, R2, 0x80000000, RZ, 0xc0, !PT ;  /* 0x8000000002027812 */ /* 0x000fc800078ec0ff */
[----:B------:R-:W-:Y:S01]  /*11f0*/  LOP3.LUT R2, R2, 0x7f800000, RZ, 0xfc, !PT ;  /* 0x7f80000002027812 */ /* 0x000fe200078efcff */
[----:B------:R-:W-:Y:S06]  /*1200*/  BRA `(.L_x_20) ;  /* 0x0000000000287947 */ /* 0x000fec0003800000 */
.L_x_18:
[----:B------:R-:W-:Y:S01]  /*1210*/  LEA R2, R9, R2, 0x17 ;  /* 0x0000000209027211 */ /* 0x000fe200078eb8ff */
[----:B------:R-:W-:Y:S06]  /*1220*/  BRA `(.L_x_20) ;  /* 0x0000000000207947 */ /* 0x000fec0003800000 */
.L_x_17:
[----:B------:R-:W-:-:S04]  /*1230*/  LOP3.LUT R2, R3, 0x80000000, R2, 0x48, !PT ;  /* 0x8000000003027812 */ /* 0x000fc800078e4802 */
[----:B------:R-:W-:Y:S01]  /*1240*/  LOP3.LUT R2, R2, 0x7f800000, RZ, 0xfc, !PT ;  /* 0x7f80000002027812 */ /* 0x000fe200078efcff */
[----:B------:R-:W-:Y:S06]  /*1250*/  BRA `(.L_x_20) ;  /* 0x0000000000147947 */ /* 0x000fec0003800000 */
.L_x_16:
[----:B------:R-:W-:Y:S01]  /*1260*/  LOP3.LUT R2, R3, 0x80000000, R2, 0x48, !PT ;  /* 0x8000000003027812 */ /* 0x000fe200078e4802 */
[----:B------:R-:W-:Y:S06]  /*1270*/  BRA `(.L_x_20) ;  /* 0x00000000000c7947 */ /* 0x000fec0003800000 */
.L_x_15:
[----:B------:R-:W0:Y:S01]  /*1280*/  MUFU.RSQ R2, -QNAN ;  /* 0xffc0000000027908 */ /* 0x000e220000001400 */
[----:B------:R-:W-:Y:S05]  /*1290*/  BRA `(.L_x_20) ;  /* 0x0000000000047947 */ /* 0x000fea0003800000 */
.L_x_14:
[----:B------:R-:W-:-:S07]  /*12a0*/  FADD.FTZ R2, R2, R3 ;  /* 0x0000000302027221 */ /* 0x000fce0000010000 */
.L_x_20:
[----:B------:R-:W-:Y:S01]  /*12b0*/  HFMA2 R3, -RZ, RZ, 0, 0 ;  /* 0x00000000ff037431 */ /* 0x000fe200000001ff */
[----:B0-----:R-:W-:Y:S02]  /*12c0*/  MOV R8, R2 ;  /* 0x0000000200087202 */ /* 0x001fe40000000f00 */
[----:B------:R-:W-:-:S04]  /*12d0*/  MOV R2, R4 ;  /* 0x0000000400027202 */ /* 0x000fc80000000f00 */
[----:B------:R-:W-:Y:S05]  /*12e0*/  RET.REL.NODEC R2 `(_Z7computefifffff) ;  /* 0xffffffec02447950 */ /* 0x000fea0003c3ffff */
.L_x_21:
[----:B------:R-:W-:-:S00]  /*12f0*/  BRA `(.L_x_21) ;  /* 0xfffffffc00fc7947 */ /* 0x000fc0000383ffff */
[----:B------:R-:W-:-:S00]  /*1300*/  NOP ;  /* 0x0000000000007918 */ /* 0x000fc00000000000 */
[----:B------:R-:W-:-:S00]  /*1310*/  NOP ;  /* 0x0000000000007918 */ /* 0x000fc00000000000 */
[----:B------:R-:W-:-:S00]  /*1320*/  NOP ;  /* 0x0000000000007918 */ /* 0x000fc00000000000 */
[----:B------:R-:W-:-:S00]  /*1330*/  NOP ;  /* 0x0000000000007918 */ /* 0x000fc00000000000 */
[----:B------:R-:W-:-:S00]  /*1340*/  NOP ;  /* 0x0000000000007918 */ /* 0x000fc00000000000 */
[----:B------:R-:W-:-:S00]  /*1350*/  NOP ;  /* 0x0000000000007918 */ /* 0x000fc00000000000 */
[----:B------:R-:W-:-:S00]  /*1360*/  NOP ;  /* 0x0000000000007918 */ /* 0x000fc00000000000 */
[----:B------:R-:W-:-:S00]  /*1370*/  NOP ;  /* 0x0000000000007918 */ /* 0x000fc00000000000 */
.L_x_22:


//--------------------- .nv.global.init           --------------------------
	.section	.nv.global.init,"aw",@progbits
.nv.global.init:
	.type		$str,@object
	.size		$str,(.L_0 - $str)
$str:
        /*0000*/ 	.byte	0x25, 0x2e, 0x31, 0x37, 0x67, 0x0a, 0x00
.L_0:


//--------------------- .nv.shared.reserved.0     --------------------------
	.section	.nv.shared.reserved.0,"aw",@nobits
	.weak		__nv_reservedSMEM_offset_0_alias
	.size		__nv_reservedSMEM_offset_0_alias, 0, 64
	.other		__nv_reservedSMEM_offset_0_alias,@"STO_CUDA_RESERVED_SHARED STV_DEFAULT"
__nv_reservedSMEM_offset_0_alias:
	.zero		0
	.zero		64


//--------------------- .nv.constant0._Z7computefifffff --------------------------
	.section	.nv.constant0._Z7computefifffff,"a",@progbits
	.sectionflags	@""
	.align	4
.nv.constant0._Z7computefifffff:
	.zero		924


//--------------------- SYMBOLS --------------------------

	.type		.nv.reservedSmem.offset0,@object
	.size		.nv.reservedSmem.offset0,0x4
	.type		vprintf,@function
